//
// Generated by NVIDIA NVVM Compiler
//
// Compiler Build ID: CL-36424714
// Cuda compilation tools, release 13.0, V13.0.88
// Based on NVVM 20.0.0
//

.version 9.0
.target sm_100
.address_size 64

	// .globl	_Z13softMaxSharedPfS_
// _ZZ13softMaxSharedPfS_E11shared_data has been demoted

.visible .entry _Z13softMaxSharedPfS_(
	.param .u64 .ptr .align 1 _Z13softMaxSharedPfS__param_0,
	.param .u64 .ptr .align 1 _Z13softMaxSharedPfS__param_1
)
{
	.reg .pred 	%p<3>;
	.reg .b32 	%r<7>;
	.reg .b32 	%f<20>;
	.reg .b64 	%rd<5>;
	// demoted variable
	.shared .align 4 .b8 _ZZ13softMaxSharedPfS_E11shared_data[32];
	ld.param.u64 	%rd1, [_Z13softMaxSharedPfS__param_0];
	cvta.to.global.u64 	%rd2, %rd1;
	mov.u32 	%r1, %tid.x;
	mul.wide.u32 	%rd3, %r1, 4;
	add.s64 	%rd4, %rd2, %rd3;
	ld.global.f32 	%f1, [%rd4];
	fma.rn.f32 	%f2, %f1, 0f3BBB989D, 0f3F000000;
	cvt.sat.f32.f32 	%f3, %f2;
	mov.f32 	%f4, 0f4B400001;
	mov.f32 	%f5, 0f437C0000;
	fma.rm.f32 	%f6, %f3, %f5, %f4;
	add.f32 	%f7, %f6, 0fCB40007F;
	neg.f32 	%f8, %f7;
	fma.rn.f32 	%f9, %f1, 0f3FB8AA3B, %f8;
	fma.rn.f32 	%f10, %f1, 0f32A57060, %f9;
	mov.b32 	%r3, %f6;
	shl.b32 	%r4, %r3, 23;
	mov.b32 	%f11, %r4;
	ex2.approx.ftz.f32 	%f12, %f10;
	mul.f32 	%f13, %f12, %f11;
	shl.b32 	%r5, %r1, 2;
	mov.u32 	%r6, _ZZ13softMaxSharedPfS_E11shared_data;
	add.s32 	%r2, %r6, %r5;
	st.shared.f32 	[%r2], %f13;
	bar.sync 	0;
	setp.gt.u32 	%p1, %r1, 1;
	@%p1 bra 	$L__BB0_2;
	ld.shared.f32 	%f14, [%r2];
	ld.shared.f32 	%f15, [%r2+16];
	add.f32 	%f16, %f14, %f15;
	st.shared.f32 	[%r2], %f16;
$L__BB0_2:
	bar.sync 	0;
	setp.ne.s32 	%p2, %r1, 0;
	@%p2 bra 	$L__BB0_4;
	ld.shared.f32 	%f17, [%r2];
	ld.shared.f32 	%f18, [_ZZ13softMaxSharedPfS_E11shared_data+8];
	add.f32 	%f19, %f17, %f18;
	st.shared.f32 	[%r2], %f19;
$L__BB0_4:
	bar.sync 	0;
	bar.sync 	0;
	ret;

}


// ===== COMPILED SASS (sm_100) =====

	.target	sm_100

	.elftype	@"ET_EXEC"


//--------------------- .note.nv.tkinfo           --------------------------
	.section	.note.nv.tkinfo,"",@"SHT_NOTE"
	.sectionflags	@"SHF_NOTE_NV_TKINFO"
	.tkinfo
        /*0018*/ 	.word	0x00000002
        /*0030*/ 	.string	""
        /*0030*/ 	.string	"ptxas"
        /*0030*/ 	.string	"Cuda compilation tools, release 13.0, V13.0.88"
        /*0030*/ 	.string	"Build cuda_13.0.r13.0/compiler.36424714_0"
        /*0030*/ 	.string	"-arch sm_100 -m 64 "



//--------------------- .note.nv.cuinfo           --------------------------
	.section	.note.nv.cuinfo,"",@"SHT_NOTE"
	.sectionflags	@"SHF_NOTE_NV_CUINFO"
        /*0018*/ 	.short	0x0002
        /*001a*/ 	.short	0x0064
        /*001c*/ 	.short	0x0082
	.zero		2


//--------------------- .nv.info                  --------------------------
	.section	.nv.info,"",@"SHT_CUDA_INFO"
	.align	4


	//----- nvinfo : EIATTR_REGCOUNT
	.align		4
        /*0000*/ 	.byte	0x04, 0x2f
        /*0002*/ 	.short	(.L_1 - .L_0)
	.align		4
.L_0:
        /*0004*/ 	.word	index@(_Z13softMaxSharedPfS_)
        /*0008*/ 	.word	0x0000000c


	//----- nvinfo : EIATTR_FRAME_SIZE
	.align		4
.L_1:
        /*000c*/ 	.byte	0x04, 0x11
        /*000e*/ 	.short	(.L_3 - .L_2)
	.align		4
.L_2:
        /*0010*/ 	.word	index@(_Z13softMaxSharedPfS_)
        /*0014*/ 	.word	0x00000000


	//----- nvinfo : EIATTR_MIN_STACK_SIZE
	.align		4
.L_3:
        /*0018*/ 	.byte	0x04, 0x12
        /*001a*/ 	.short	(.L_5 - .L_4)
	.align		4
.L_4:
        /*001c*/ 	.word	index@(_Z13softMaxSharedPfS_)
        /*0020*/ 	.word	0x00000000
.L_5:


//--------------------- .nv.compat                --------------------------
	.section	.nv.compat,"",@"SHT_CUDA_COMPAT_INFO"
	.align	4
        /*0000*/ 	.byte	0x02, 0x09, 0x00, 0x00, 0x02, 0x02, 0x01, 0x00, 0x02, 0x05, 0x05, 0x00, 0x03, 0x07, 0x01, 0x01
        /*0010*/ 	.byte	0x02, 0x03, 0x00, 0x00, 0x02, 0x06, 0x01, 0x00, 0x04, 0x0b, 0x08, 0x00, 0x09, 0x00, 0x00, 0x00
        /*0020*/ 	.byte	0x00, 0x00, 0x00, 0x00


//--------------------- .nv.info._Z13softMaxSharedPfS_ --------------------------
	.section	.nv.info._Z13softMaxSharedPfS_,"",@"SHT_CUDA_INFO"
	.sectionflags	@""
	.align	4


	//----- nvinfo : EIATTR_CUDA_API_VERSION
	.align		4
        /*0000*/ 	.byte	0x04, 0x37
        /*0002*/ 	.short	(.L_7 - .L_6)
.L_6:
        /*0004*/ 	.word	0x00000082


	//----- nvinfo : EIATTR_KPARAM_INFO
	.align		4
.L_7:
        /*0008*/ 	.byte	0x04, 0x17
        /*000a*/ 	.short	(.L_9 - .L_8)
.L_8:
        /*000c*/ 	.word	0x00000000
        /*0010*/ 	.short	0x0001
        /*0012*/ 	.short	0x0008
        /*0014*/ 	.byte	0x00, 0xf5, 0x21, 0x00


	//----- nvinfo : EIATTR_KPARAM_INFO
	.align		4
.L_9:
        /*0018*/ 	.byte	0x04, 0x17
        /*001a*/ 	.short	(.L_11 - .L_10)
.L_10:
        /*001c*/ 	.word	0x00000000
        /*0020*/ 	.short	0x0000
        /*0022*/ 	.short	0x0000
        /*0024*/ 	.byte	0x00, 0xf5, 0x21, 0x00


	//----- nvinfo : EIATTR_SPARSE_MMA_MASK
	.align		4
.L_11:
        /*0028*/ 	.byte	0x03, 0x50
        /*002a*/ 	.short	0x0000


	//----- nvinfo : EIATTR_MAXREG_COUNT
	.align		4
        /*002c*/ 	.byte	0x03, 0x1b
        /*002e*/ 	.short	0x00ff


	//----- nvinfo : EIATTR_NUM_BARRIERS
	.align		4
        /*0030*/ 	.byte	0x02, 0x4c
        /*0032*/ 	.byte	0x01
	.zero		1


	//----- nvinfo : EIATTR_MERCURY_ISA_VERSION
	.align		4
        /*0034*/ 	.byte	0x03, 0x5f
        /*0036*/ 	.short	0x0101


	//----- nvinfo : EIATTR_VRC_CTA_INIT_COUNT
	.align		4
        /*0038*/ 	.byte	0x02, 0x4a
	.zero		1
	.zero		1


	//----- nvinfo : EIATTR_EXIT_INSTR_OFFSETS
	.align		4
        /*003c*/ 	.byte	0x04, 0x1c
        /*003e*/ 	.short	(.L_13 - .L_12)


	//   ....[0]....
.L_12:
        /*0040*/ 	.word	0x00000230


	//----- nvinfo : EIATTR_CBANK_PARAM_SIZE
	.align		4
.L_13:
        /*0044*/ 	.byte	0x03, 0x19
        /*0046*/ 	.short	0x0010


	//----- nvinfo : EIATTR_PARAM_CBANK
	.align		4
        /*0048*/ 	.byte	0x04, 0x0a
        /*004a*/ 	.short	(.L_15 - .L_14)
	.align		4
.L_14:
        /*004c*/ 	.word	index@(.nv.constant0._Z13softMaxSharedPfS_)
        /*0050*/ 	.short	0x0380
        /*0052*/ 	.short	0x0010


	//----- nvinfo : EIATTR_SW_WAR
	.align		4
.L_15:
        /*0054*/ 	.byte	0x04, 0x36
        /*0056*/ 	.short	(.L_17 - .L_16)
.L_16:
        /*0058*/ 	.word	0x00000008
.L_17:


//--------------------- .nv.callgraph             --------------------------
	.section	.nv.callgraph,"",@"SHT_CUDA_CALLGRAPH"
	.align	4
	.sectionentsize	8
	.align		4
        /*0000*/ 	.word	0x00000000
	.align		4
        /*0004*/ 	.word	0xffffffff
	.align		4
        /*0008*/ 	.word	0x00000000
	.align		4
        /*000c*/ 	.word	0xfffffffe
	.align		4
        /*0010*/ 	.word	0x00000000
	.align		4
        /*0014*/ 	.word	0xfffffffd
	.align		4
        /*0018*/ 	.word	0x00000000
	.align		4
        /*001c*/ 	.word	0xfffffffc


//--------------------- .text._Z13softMaxSharedPfS_ --------------------------
	.section	.text._Z13softMaxSharedPfS_,"ax",@progbits
	.align	128
        .global         _Z13softMaxSharedPfS_
        .type           _Z13softMaxSharedPfS_,@function
        .size           _Z13softMaxSharedPfS_,(.L_x_1 - _Z13softMaxSharedPfS_)
        .other          _Z13softMaxSharedPfS_,@"STO_CUDA_ENTRY STV_DEFAULT"
_Z13softMaxSharedPfS_:
.text._Z13softMaxSharedPfS_:
[----:B------:R-:W-:Y:S01]  /*0000*/  LDC R1, c[0x0][0x37c] ;  /* 0x0000df00ff017b82 */ /* 0x000fe20000000800 */
[----:B------:R-:W0:Y:S07]  /*0010*/  S2R R9, SR_TID.X ;  /* 0x0000000000097919 */ /* 0x000e2e0000002100 */
[----:B------:R-:W0:Y:S01]  /*0020*/  LDC.64 R2, c[0x0][0x380] ;  /* 0x0000e000ff027b82 */ /* 0x000e220000000a00 */
[----:B------:R-:W1:Y:S01]  /*0030*/  LDCU.64 UR4, c[0x0][0x358] ;  /* 0x00006b00ff0477ac */ /* 0x000e620008000a00 */
[----:B0-----:R-:W-:-:S06]  /*0040*/  IMAD.WIDE.U32 R2, R9, 0x4, R2 ;  /* 0x0000000409027825 */ /* 0x001fcc00078e0002 */
[----:B-1----:R0:W2:Y:S01]  /*0050*/  LDG.E R2, desc[UR4][R2.64] ;  /* 0x0000000402027981 */ /* 0x0020a2000c1e1900 */
[----:B------:R-:W-:Y:S01]  /*0060*/  HFMA2 R5, -RZ, RZ, 0.96630859375, -0.0022525787353515625 ;  /* 0x3bbb989dff057431 */ /* 0x000fe200000001ff */
[----:B------:R-:W-:Y:S01]  /*0070*/  MOV R7, 0x437c0000 ;  /* 0x437c000000077802 */ /* 0x000fe20000000f00 */
[----:B------:R-:W1:Y:S01]  /*0080*/  S2UR UR5, SR_CgaCtaId ;  /* 0x00000000000579c3 */ /* 0x000e620000008800 */
[----:B------:R-:W-:Y:S01]  /*0090*/  UMOV UR4, 0x400 ;  /* 0x0000040000047882 */ /* 0x000fe20000000000 */
[C---:B------:R-:W-:Y:S02]  /*00a0*/  ISETP.GT.U32.AND P0, PT, R9.reuse, 0x1, PT ;  /* 0x000000010900780c */ /* 0x040fe40003f04070 */
[----:B------:R-:W-:Y:S01]  /*00b0*/  ISETP.NE.AND P1, PT, R9, RZ, PT ;  /* 0x000000ff0900720c */ /* 0x000fe20003f25270 */
[----:B-1----:R-:W-:-:S06]  /*00c0*/  ULEA UR4, UR5, UR4, 0x18 ;  /* 0x0000000405047291 */ /* 0x002fcc000f8ec0ff */
[----:B0-----:R-:W-:Y:S01]  /*00d0*/  LEA R3, R9, UR4, 0x2 ;  /* 0x0000000409037c11 */ /* 0x001fe2000f8e10ff */
[----:B--2---:R-:W-:-:S04]  /*00e0*/  FFMA.SAT R0, R2, R5, 0.5 ;  /* 0x3f00000002007423 */ /* 0x004fc80000002005 */
[----:B------:R-:W-:-:S04]  /*00f0*/  FFMA.RM R0, R0, R7, 12582913 ;  /* 0x4b40000100007423 */ /* 0x000fc80000004007 */
[C---:B------:R-:W-:Y:S01]  /*0100*/  FADD R5, R0.reuse, -12583039 ;  /* 0xcb40007f00057421 */ /* 0x040fe20000000000 */
[----:B------:R-:W-:-:S03]  /*0110*/  SHF.L.U32 R0, R0, 0x17, RZ ;  /* 0x0000001700007819 */ /* 0x000fc600000006ff */
[----:B------:R-:W-:-:S04]  /*0120*/  FFMA R5, R2, 1.4426950216293334961, -R5 ;  /* 0x3fb8aa3b02057823 */ /* 0x000fc80000000805 */
[----:B------:R-:W-:-:S06]  /*0130*/  FFMA R5, R2, 1.925963033500011079e-08, R5 ;  /* 0x32a5706002057823 */ /* 0x000fcc0000000005 */
[----:B------:R-:W0:Y:S02]  /*0140*/  MUFU.EX2 R5, R5 ;  /* 0x0000000500057308 */ /* 0x000e240000000800 */
[----:B0-----:R-:W-:-:S05]  /*0150*/  FMUL R0, R0, R5 ;  /* 0x0000000500007220 */ /* 0x001fca0000400000 */
[----:B------:R-:W-:Y:S01]  /*0160*/  STS [R3], R0 ;  /* 0x0000000003007388 */ /* 0x000fe20000000800 */
[----:B------:R-:W-:Y:S06]  /*0170*/  BAR.SYNC.DEFER_BLOCKING 0x0 ;  /* 0x0000000000007b1d */ /* 0x000fec0000010000 */
[----:B------:R-:W-:Y:S04]  /*0180*/  @!P0 LDS R2, [R3] ;  /* 0x0000000003028984 */ /* 0x000fe80000000800 */
[----:B------:R-:W0:Y:S02]  /*0190*/  @!P0 LDS R7, [R3+0x10] ;  /* 0x0000100003078984 */ /* 0x000e240000000800 */
[----:B0-----:R-:W-:-:S05]  /*01a0*/  @!P0 FADD R2, R2, R7 ;  /* 0x0000000702028221 */ /* 0x001fca0000000000 */
[----:B------:R-:W-:Y:S01]  /*01b0*/  @!P0 STS [R3], R2 ;  /* 0x0000000203008388 */ /* 0x000fe20000000800 */
[----:B------:R-:W-:Y:S06]  /*01c0*/  BAR.SYNC.DEFER_BLOCKING 0x0 ;  /* 0x0000000000007b1d */ /* 0x000fec0000010000 */
[----:B------:R-:W-:Y:S04]  /*01d0*/  @!P1 LDS R4, [R3] ;  /* 0x0000000003049984 */ /* 0x000fe80000000800 */
[----:B------:R-:W0:Y:S02]  /*01e0*/  @!P1 LDS R5, [UR4+0x8] ;  /* 0x00000804ff059984 */ /* 0x000e240008000800 */
[----:B0-----:R-:W-:-:S05]  /*01f0*/  @!P1 FADD R4, R4, R5 ;  /* 0x0000000504049221 */ /* 0x001fca0000000000 */
[----:B------:R-:W-:Y:S01]  /*0200*/  @!P1 STS [R3], R4 ;  /* 0x0000000403009388 */ /* 0x000fe20000000800 */
[----:B------:R-:W-:Y:S08]  /*0210*/  BAR.SYNC.DEFER_BLOCKING 0x0 ;  /* 0x0000000000007b1d */ /* 0x000ff00000010000 */
[----:B------:R-:W-:Y:S06]  /*0220*/  BAR.SYNC.DEFER_BLOCKING 0x0 ;  /* 0x0000000000007b1d */ /* 0x000fec0000010000 */
[----:B------:R-:W-:Y:S05]  /*0230*/  EXIT ;  /* 0x000000000000794d */ /* 0x000fea0003800000 */
.L_x_0:
[----:B------:R-:W-:-:S00]  /*0240*/  BRA `(.L_x_0) ;  /* 0xfffffffc00fc7947 */ /* 0x000fc0000383ffff */
[----:B------:R-:W-:-:S00]  /*0250*/  NOP ;  /* 0x0000000000007918 */ /* 0x000fc00000000000 */
        /* <DEDUP_REMOVED lines=10> */
.L_x_1:


//--------------------- .nv.shared._Z13softMaxSharedPfS_ --------------------------
	.section	.nv.shared._Z13softMaxSharedPfS_,"aw",@nobits
	.sectionflags	@""
	.align	4
.nv.shared._Z13softMaxSharedPfS_:
	.zero		1056


//--------------------- .nv.shared.reserved.0     --------------------------
	.section	.nv.shared.reserved.0,"aw",@nobits
	.weak		__nv_reservedSMEM_offset_0_alias
	.size		__nv_reservedSMEM_offset_0_alias, 0, 64
	.other		__nv_reservedSMEM_offset_0_alias,@"STO_CUDA_RESERVED_SHARED STV_DEFAULT"
__nv_reservedSMEM_offset_0_alias:
	.zero		0
	.zero		64


//--------------------- .nv.constant0._Z13softMaxSharedPfS_ --------------------------
	.section	.nv.constant0._Z13softMaxSharedPfS_,"a",@progbits
	.sectionflags	@""
	.align	4
.nv.constant0._Z13softMaxSharedPfS_:
	.zero		912


//--------------------- SYMBOLS --------------------------

	.type		.nv.reservedSmem.offset0,@object
	.size		.nv.reservedSmem.offset0,0x4
	.type		.nv.reservedSmem.cap,@object
	.size		.nv.reservedSmem.cap,0x4
